//
// Generated by NVIDIA NVVM Compiler
//
// Compiler Build ID: CL-36424714
// Cuda compilation tools, release 13.0, V13.0.88
// Based on NVVM 20.0.0
//

.version 9.0
.target sm_100
.address_size 64

	// .globl	_Z19matrix_add_kernel_2PKfS0_Pf

.visible .entry _Z19matrix_add_kernel_2PKfS0_Pf(
	.param .u64 .ptr .align 1 _Z19matrix_add_kernel_2PKfS0_Pf_param_0,
	.param .u64 .ptr .align 1 _Z19matrix_add_kernel_2PKfS0_Pf_param_1,
	.param .u64 .ptr .align 1 _Z19matrix_add_kernel_2PKfS0_Pf_param_2
)
{
	.reg .pred 	%p<2>;
	.reg .b32 	%r<5>;
	.reg .b32 	%f<4>;
	.reg .b64 	%rd<11>;

	ld.param.u64 	%rd1, [_Z19matrix_add_kernel_2PKfS0_Pf_param_0];
	ld.param.u64 	%rd2, [_Z19matrix_add_kernel_2PKfS0_Pf_param_1];
	ld.param.u64 	%rd3, [_Z19matrix_add_kernel_2PKfS0_Pf_param_2];
	mov.u32 	%r2, %ctaid.x;
	mov.u32 	%r3, %ntid.x;
	mov.u32 	%r4, %tid.x;
	mad.lo.s32 	%r1, %r2, %r3, %r4;
	setp.gt.s32 	%p1, %r1, 99;
	@%p1 bra 	$L__BB0_2;
	cvta.to.global.u64 	%rd4, %rd1;
	cvta.to.global.u64 	%rd5, %rd2;
	cvta.to.global.u64 	%rd6, %rd3;
	mul.wide.s32 	%rd7, %r1, 4;
	add.s64 	%rd8, %rd4, %rd7;
	ld.global.f32 	%f1, [%rd8];
	add.s64 	%rd9, %rd5, %rd7;
	ld.global.f32 	%f2, [%rd9];
	add.f32 	%f3, %f1, %f2;
	add.s64 	%rd10, %rd6, %rd7;
	st.global.f32 	[%rd10], %f3;
$L__BB0_2:
	ret;

}


// ===== COMPILED SASS (sm_100) =====

	.target	sm_100

	.elftype	@"ET_EXEC"


//--------------------- .note.nv.tkinfo           --------------------------
	.section	.note.nv.tkinfo,"",@"SHT_NOTE"
	.sectionflags	@"SHF_NOTE_NV_TKINFO"
	.tkinfo
        /*0018*/ 	.word	0x00000002
        /*0030*/ 	.string	""
        /*0030*/ 	.string	"ptxas"
        /*0030*/ 	.string	"Cuda compilation tools, release 13.0, V13.0.88"
        /*0030*/ 	.string	"Build cuda_13.0.r13.0/compiler.36424714_0"
        /*0030*/ 	.string	"-arch sm_100 -m 64 "



//--------------------- .note.nv.cuinfo           --------------------------
	.section	.note.nv.cuinfo,"",@"SHT_NOTE"
	.sectionflags	@"SHF_NOTE_NV_CUINFO"
        /*0018*/ 	.short	0x0002
        /*001a*/ 	.short	0x0064
        /*001c*/ 	.short	0x0082
	.zero		2


//--------------------- .nv.info                  --------------------------
	.section	.nv.info,"",@"SHT_CUDA_INFO"
	.align	4


	//----- nvinfo : EIATTR_REGCOUNT
	.align		4
        /*0000*/ 	.byte	0x04, 0x2f
        /*0002*/ 	.short	(.L_1 - .L_0)
	.align		4
.L_0:
        /*0004*/ 	.word	index@(_Z19matrix_add_kernel_2PKfS0_Pf)
        /*0008*/ 	.word	0x0000000c


	//----- nvinfo : EIATTR_FRAME_SIZE
	.align		4
.L_1:
        /*000c*/ 	.byte	0x04, 0x11
        /*000e*/ 	.short	(.L_3 - .L_2)
	.align		4
.L_2:
        /*0010*/ 	.word	index@(_Z19matrix_add_kernel_2PKfS0_Pf)
        /*0014*/ 	.word	0x00000000


	//----- nvinfo : EIATTR_MIN_STACK_SIZE
	.align		4
.L_3:
        /*0018*/ 	.byte	0x04, 0x12
        /*001a*/ 	.short	(.L_5 - .L_4)
	.align		4
.L_4:
        /*001c*/ 	.word	index@(_Z19matrix_add_kernel_2PKfS0_Pf)
        /*0020*/ 	.word	0x00000000
.L_5:


//--------------------- .nv.compat                --------------------------
	.section	.nv.compat,"",@"SHT_CUDA_COMPAT_INFO"
	.align	4
        /*0000*/ 	.byte	0x02, 0x09, 0x00, 0x00, 0x02, 0x02, 0x01, 0x00, 0x02, 0x05, 0x05, 0x00, 0x03, 0x07, 0x01, 0x01
        /*0010*/ 	.byte	0x02, 0x03, 0x00, 0x00, 0x02, 0x06, 0x01, 0x00, 0x04, 0x0b, 0x08, 0x00, 0x09, 0x00, 0x00, 0x00
        /*0020*/ 	.byte	0x00, 0x00, 0x00, 0x00


//--------------------- .nv.info._Z19matrix_add_kernel_2PKfS0_Pf --------------------------
	.section	.nv.info._Z19matrix_add_kernel_2PKfS0_Pf,"",@"SHT_CUDA_INFO"
	.sectionflags	@""
	.align	4


	//----- nvinfo : EIATTR_CUDA_API_VERSION
	.align		4
        /*0000*/ 	.byte	0x04, 0x37
        /*0002*/ 	.short	(.L_7 - .L_6)
.L_6:
        /*0004*/ 	.word	0x00000082


	//----- nvinfo : EIATTR_KPARAM_INFO
	.align		4
.L_7:
        /*0008*/ 	.byte	0x04, 0x17
        /*000a*/ 	.short	(.L_9 - .L_8)
.L_8:
        /*000c*/ 	.word	0x00000000
        /*0010*/ 	.short	0x0002
        /*0012*/ 	.short	0x0010
        /*0014*/ 	.byte	0x00, 0xf5, 0x21, 0x00


	//----- nvinfo : EIATTR_KPARAM_INFO
	.align		4
.L_9:
        /*0018*/ 	.byte	0x04, 0x17
        /*001a*/ 	.short	(.L_11 - .L_10)
.L_10:
        /*001c*/ 	.word	0x00000000
        /*0020*/ 	.short	0x0001
        /*0022*/ 	.short	0x0008
        /*0024*/ 	.byte	0x00, 0xf5, 0x21, 0x00


	//----- nvinfo : EIATTR_KPARAM_INFO
	.align		4
.L_11:
        /*0028*/ 	.byte	0x04, 0x17
        /*002a*/ 	.short	(.L_13 - .L_12)
.L_12:
        /*002c*/ 	.word	0x00000000
        /*0030*/ 	.short	0x0000
        /*0032*/ 	.short	0x0000
        /*0034*/ 	.byte	0x00, 0xf5, 0x21, 0x00


	//----- nvinfo : EIATTR_SPARSE_MMA_MASK
	.align		4
.L_13:
        /*0038*/ 	.byte	0x03, 0x50
        /*003a*/ 	.short	0x0000


	//----- nvinfo : EIATTR_MAXREG_COUNT
	.align		4
        /*003c*/ 	.byte	0x03, 0x1b
        /*003e*/ 	.short	0x00ff


	//----- nvinfo : EIATTR_MERCURY_ISA_VERSION
	.align		4
        /*0040*/ 	.byte	0x03, 0x5f
        /*0042*/ 	.short	0x0101


	//----- nvinfo : EIATTR_VRC_CTA_INIT_COUNT
	.align		4
        /*0044*/ 	.byte	0x02, 0x4a
	.zero		1
	.zero		1


	//----- nvinfo : EIATTR_EXIT_INSTR_OFFSETS
	.align		4
        /*0048*/ 	.byte	0x04, 0x1c
        /*004a*/ 	.short	(.L_15 - .L_14)


	//   ....[0]....
.L_14:
        /*004c*/ 	.word	0x00000060


	//   ....[1]....
        /*0050*/ 	.word	0x00000120


	//----- nvinfo : EIATTR_CBANK_PARAM_SIZE
	.align		4
.L_15:
        /*0054*/ 	.byte	0x03, 0x19
        /*0056*/ 	.short	0x0018


	//----- nvinfo : EIATTR_PARAM_CBANK
	.align		4
        /*0058*/ 	.byte	0x04, 0x0a
        /*005a*/ 	.short	(.L_17 - .L_16)
	.align		4
.L_16:
        /*005c*/ 	.word	index@(.nv.constant0._Z19matrix_add_kernel_2PKfS0_Pf)
        /*0060*/ 	.short	0x0380
        /*0062*/ 	.short	0x0018


	//----- nvinfo : EIATTR_SW_WAR
	.align		4
.L_17:
        /*0064*/ 	.byte	0x04, 0x36
        /*0066*/ 	.short	(.L_19 - .L_18)
.L_18:
        /*0068*/ 	.word	0x00000008
.L_19:


//--------------------- .nv.callgraph             --------------------------
	.section	.nv.callgraph,"",@"SHT_CUDA_CALLGRAPH"
	.align	4
	.sectionentsize	8
	.align		4
        /*0000*/ 	.word	0x00000000
	.align		4
        /*0004*/ 	.word	0xffffffff
	.align		4
        /*0008*/ 	.word	0x00000000
	.align		4
        /*000c*/ 	.word	0xfffffffe
	.align		4
        /*0010*/ 	.word	0x00000000
	.align		4
        /*0014*/ 	.word	0xfffffffd
	.align		4
        /*0018*/ 	.word	0x00000000
	.align		4
        /*001c*/ 	.word	0xfffffffc


//--------------------- .text._Z19matrix_add_kernel_2PKfS0_Pf --------------------------
	.section	.text._Z19matrix_add_kernel_2PKfS0_Pf,"ax",@progbits
	.align	128
        .global         _Z19matrix_add_kernel_2PKfS0_Pf
        .type           _Z19matrix_add_kernel_2PKfS0_Pf,@function
        .size           _Z19matrix_add_kernel_2PKfS0_Pf,(.L_x_1 - _Z19matrix_add_kernel_2PKfS0_Pf)
        .other          _Z19matrix_add_kernel_2PKfS0_Pf,@"STO_CUDA_ENTRY STV_DEFAULT"
_Z19matrix_add_kernel_2PKfS0_Pf:
.text._Z19matrix_add_kernel_2PKfS0_Pf:
[----:B------:R-:W-:Y:S01]  /*0000*/  LDC R1, c[0x0][0x37c] ;  /* 0x0000df00ff017b82 */ /* 0x000fe20000000800 */
[----:B------:R-:W0:Y:S07]  /*0010*/  S2R R0, SR_TID.X ;  /* 0x0000000000007919 */ /* 0x000e2e0000002100 */
[----:B------:R-:W0:Y:S08]  /*0020*/  S2UR UR4, SR_CTAID.X ;  /* 0x00000000000479c3 */ /* 0x000e300000002500 */
[----:B------:R-:W0:Y:S02]  /*0030*/  LDC R9, c[0x0][0x360] ;  /* 0x0000d800ff097b82 */ /* 0x000e240000000800 */
[----:B0-----:R-:W-:-:S05]  /*0040*/  IMAD R9, R9, UR4, R0 ;  /* 0x0000000409097c24 */ /* 0x001fca000f8e0200 */
[----:B------:R-:W-:-:S13]  /*0050*/  ISETP.GT.AND P0, PT, R9, 0x63, PT ;  /* 0x000000630900780c */ /* 0x000fda0003f04270 */
[----:B------:R-:W-:Y:S05]  /*0060*/  @P0 EXIT ;  /* 0x000000000000094d */ /* 0x000fea0003800000 */
[----:B------:R-:W0:Y:S01]  /*0070*/  LDC.64 R2, c[0x0][0x380] ;  /* 0x0000e000ff027b82 */ /* 0x000e220000000a00 */
[----:B------:R-:W1:Y:S07]  /*0080*/  LDCU.64 UR4, c[0x0][0x358] ;  /* 0x00006b00ff0477ac */ /* 0x000e6e0008000a00 */
[----:B------:R-:W2:Y:S08]  /*0090*/  LDC.64 R4, c[0x0][0x388] ;  /* 0x0000e200ff047b82 */ /* 0x000eb00000000a00 */
[----:B------:R-:W3:Y:S01]  /*00a0*/  LDC.64 R6, c[0x0][0x390] ;  /* 0x0000e400ff067b82 */ /* 0x000ee20000000a00 */
[----:B0-----:R-:W-:-:S06]  /*00b0*/  IMAD.WIDE R2, R9, 0x4, R2 ;  /* 0x0000000409027825 */ /* 0x001fcc00078e0202 */
[----:B-1----:R-:W4:Y:S01]  /*00c0*/  LDG.E R2, desc[UR4][R2.64] ;  /* 0x0000000402027981 */ /* 0x002f22000c1e1900 */
[----:B--2---:R-:W-:-:S06]  /*00d0*/  IMAD.WIDE R4, R9, 0x4, R4 ;  /* 0x0000000409047825 */ /* 0x004fcc00078e0204 */
[----:B------:R-:W4:Y:S01]  /*00e0*/  LDG.E R5, desc[UR4][R4.64] ;  /* 0x0000000404057981 */ /* 0x000f22000c1e1900 */
[----:B---3--:R-:W-:-:S04]  /*00f0*/  IMAD.WIDE R6, R9, 0x4, R6 ;  /* 0x0000000409067825 */ /* 0x008fc800078e0206 */
[----:B----4-:R-:W-:-:S05]  /*0100*/  FADD R9, R2, R5 ;  /* 0x0000000502097221 */ /* 0x010fca0000000000 */
[----:B------:R-:W-:Y:S01]  /*0110*/  STG.E desc[UR4][R6.64], R9 ;  /* 0x0000000906007986 */ /* 0x000fe2000c101904 */
[----:B------:R-:W-:Y:S05]  /*0120*/  EXIT ;  /* 0x000000000000794d */ /* 0x000fea0003800000 */
.L_x_0:
[----:B------:R-:W-:-:S00]  /*0130*/  BRA `(.L_x_0) ;  /* 0xfffffffc00fc7947 */ /* 0x000fc0000383ffff */
[----:B------:R-:W-:-:S00]  /*0140*/  NOP ;  /* 0x0000000000007918 */ /* 0x000fc00000000000 */
        /* <DEDUP_REMOVED lines=11> */
.L_x_1:


//--------------------- .nv.shared.reserved.0     --------------------------
	.section	.nv.shared.reserved.0,"aw",@nobits
	.weak		__nv_reservedSMEM_offset_0_alias
	.size		__nv_reservedSMEM_offset_0_alias, 0, 64
	.other		__nv_reservedSMEM_offset_0_alias,@"STO_CUDA_RESERVED_SHARED STV_DEFAULT"
__nv_reservedSMEM_offset_0_alias:
	.zero		0
	.zero		64


//--------------------- .nv.constant0._Z19matrix_add_kernel_2PKfS0_Pf --------------------------
	.section	.nv.constant0._Z19matrix_add_kernel_2PKfS0_Pf,"a",@progbits
	.sectionflags	@""
	.align	4
.nv.constant0._Z19matrix_add_kernel_2PKfS0_Pf:
	.zero		920


//--------------------- SYMBOLS --------------------------

	.type		.nv.reservedSmem.offset0,@object
	.size		.nv.reservedSmem.offset0,0x4
